//
// Generated by NVIDIA NVVM Compiler
//
// Compiler Build ID: CL-36424714
// Cuda compilation tools, release 13.0, V13.0.88
// Based on NVVM 20.0.0
//

.version 9.0
.target sm_100
.address_size 64

	// .globl	_Z5saxpyifPfS_
.extern .func  (.param .b32 func_retval0) vprintf
(
	.param .b64 vprintf_param_0,
	.param .b64 vprintf_param_1
)
;
.global .align 1 .b8 $str[12] = {121, 91, 37, 100, 93, 32, 61, 32, 37, 102, 10};

.visible .entry _Z5saxpyifPfS_(
	.param .u32 _Z5saxpyifPfS__param_0,
	.param .f32 _Z5saxpyifPfS__param_1,
	.param .u64 .ptr .align 1 _Z5saxpyifPfS__param_2,
	.param .u64 .ptr .align 1 _Z5saxpyifPfS__param_3
)
{
	.local .align 16 .b8 	__local_depot0[16];
	.reg .b64 	%SP;
	.reg .b64 	%SPL;
	.reg .pred 	%p<3>;
	.reg .b32 	%r<8>;
	.reg .b32 	%f<5>;
	.reg .b64 	%rd<12>;
	.reg .b64 	%fd<2>;

	mov.u64 	%SPL, __local_depot0;
	cvta.local.u64 	%SP, %SPL;
	ld.param.u32 	%r3, [_Z5saxpyifPfS__param_0];
	ld.param.f32 	%f2, [_Z5saxpyifPfS__param_1];
	ld.param.u64 	%rd1, [_Z5saxpyifPfS__param_2];
	ld.param.u64 	%rd2, [_Z5saxpyifPfS__param_3];
	mov.u32 	%r4, %ctaid.x;
	mov.u32 	%r5, %ntid.x;
	mov.u32 	%r1, %tid.x;
	mad.lo.s32 	%r2, %r4, %r5, %r1;
	setp.ge.s32 	%p1, %r2, %r3;
	@%p1 bra 	$L__BB0_3;
	cvta.to.global.u64 	%rd3, %rd2;
	cvta.to.global.u64 	%rd4, %rd1;
	mul.wide.s32 	%rd5, %r2, 4;
	add.s64 	%rd6, %rd4, %rd5;
	ld.global.f32 	%f3, [%rd6];
	add.s64 	%rd7, %rd3, %rd5;
	ld.global.f32 	%f4, [%rd7];
	fma.rn.f32 	%f1, %f2, %f3, %f4;
	st.global.f32 	[%rd7], %f1;
	setp.ne.s32 	%p2, %r1, 0;
	@%p2 bra 	$L__BB0_3;
	add.u64 	%rd8, %SP, 0;
	add.u64 	%rd9, %SPL, 0;
	cvt.f64.f32 	%fd1, %f1;
	st.local.u32 	[%rd9], %r2;
	st.local.f64 	[%rd9+8], %fd1;
	mov.u64 	%rd10, $str;
	cvta.global.u64 	%rd11, %rd10;
	{ // callseq 0, 0
	.param .b64 param0;
	st.param.b64 	[param0], %rd11;
	.param .b64 param1;
	st.param.b64 	[param1], %rd8;
	.param .b32 retval0;
	call.uni (retval0), 
	vprintf, 
	(
	param0, 
	param1
	);
	ld.param.b32 	%r6, [retval0];
	} // callseq 0
$L__BB0_3:
	ret;

}


// ===== COMPILED SASS (sm_100) =====

	.target	sm_100

	.elftype	@"ET_EXEC"


//--------------------- .note.nv.tkinfo           --------------------------
	.section	.note.nv.tkinfo,"",@"SHT_NOTE"
	.sectionflags	@"SHF_NOTE_NV_TKINFO"
	.tkinfo
        /*0018*/ 	.word	0x00000002
        /*0030*/ 	.string	""
        /*0030*/ 	.string	"ptxas"
        /*0030*/ 	.string	"Cuda compilation tools, release 13.0, V13.0.88"
        /*0030*/ 	.string	"Build cuda_13.0.r13.0/compiler.36424714_0"
        /*0030*/ 	.string	"-arch sm_100 -m 64 "



//--------------------- .note.nv.cuinfo           --------------------------
	.section	.note.nv.cuinfo,"",@"SHT_NOTE"
	.sectionflags	@"SHF_NOTE_NV_CUINFO"
        /*0018*/ 	.short	0x0002
        /*001a*/ 	.short	0x0064
        /*001c*/ 	.short	0x0082
	.zero		2


//--------------------- .nv.info                  --------------------------
	.section	.nv.info,"",@"SHT_CUDA_INFO"
	.align	4


	//----- nvinfo : EIATTR_REGCOUNT
	.align		4
        /*0000*/ 	.byte	0x04, 0x2f
        /*0002*/ 	.short	(.L_2 - .L_1)
	.align		4
.L_1:
        /*0004*/ 	.word	index@(_Z5saxpyifPfS_)
        /*0008*/ 	.word	0x00000018


	//----- nvinfo : EIATTR_FRAME_SIZE
	.align		4
.L_2:
        /*000c*/ 	.byte	0x04, 0x11
        /*000e*/ 	.short	(.L_4 - .L_3)
	.align		4
.L_3:
        /*0010*/ 	.word	index@(_Z5saxpyifPfS_)
        /*0014*/ 	.word	0x00000010


	//----- nvinfo : EIATTR_MIN_STACK_SIZE
	.align		4
.L_4:
        /*0018*/ 	.byte	0x04, 0x12
        /*001a*/ 	.short	(.L_6 - .L_5)
	.align		4
.L_5:
        /*001c*/ 	.word	index@(_Z5saxpyifPfS_)
        /*0020*/ 	.word	0x00000010
.L_6:


//--------------------- .nv.compat                --------------------------
	.section	.nv.compat,"",@"SHT_CUDA_COMPAT_INFO"
	.align	4
        /*0000*/ 	.byte	0x02, 0x09, 0x00, 0x00, 0x02, 0x02, 0x01, 0x00, 0x02, 0x05, 0x05, 0x00, 0x03, 0x07, 0x01, 0x01
        /*0010*/ 	.byte	0x02, 0x03, 0x00, 0x00, 0x02, 0x06, 0x01, 0x00, 0x04, 0x0b, 0x08, 0x00, 0x09, 0x00, 0x00, 0x00
        /*0020*/ 	.byte	0x00, 0x00, 0x00, 0x00


//--------------------- .nv.info._Z5saxpyifPfS_   --------------------------
	.section	.nv.info._Z5saxpyifPfS_,"",@"SHT_CUDA_INFO"
	.sectionflags	@""
	.align	4


	//----- nvinfo : EIATTR_CUDA_API_VERSION
	.align		4
        /*0000*/ 	.byte	0x04, 0x37
        /*0002*/ 	.short	(.L_8 - .L_7)
.L_7:
        /*0004*/ 	.word	0x00000082


	//----- nvinfo : EIATTR_KPARAM_INFO
	.align		4
.L_8:
        /*0008*/ 	.byte	0x04, 0x17
        /*000a*/ 	.short	(.L_10 - .L_9)
.L_9:
        /*000c*/ 	.word	0x00000000
        /*0010*/ 	.short	0x0003
        /*0012*/ 	.short	0x0010
        /*0014*/ 	.byte	0x00, 0xf5, 0x21, 0x00


	//----- nvinfo : EIATTR_KPARAM_INFO
	.align		4
.L_10:
        /*0018*/ 	.byte	0x04, 0x17
        /*001a*/ 	.short	(.L_12 - .L_11)
.L_11:
        /*001c*/ 	.word	0x00000000
        /*0020*/ 	.short	0x0002
        /*0022*/ 	.short	0x0008
        /*0024*/ 	.byte	0x00, 0xf5, 0x21, 0x00


	//----- nvinfo : EIATTR_KPARAM_INFO
	.align		4
.L_12:
        /*0028*/ 	.byte	0x04, 0x17
        /*002a*/ 	.short	(.L_14 - .L_13)
.L_13:
        /*002c*/ 	.word	0x00000000
        /*0030*/ 	.short	0x0001
        /*0032*/ 	.short	0x0004
        /*0034*/ 	.byte	0x00, 0xf0, 0x11, 0x00


	//----- nvinfo : EIATTR_KPARAM_INFO
	.align		4
.L_14:
        /*0038*/ 	.byte	0x04, 0x17
        /*003a*/ 	.short	(.L_16 - .L_15)
.L_15:
        /*003c*/ 	.word	0x00000000
        /*0040*/ 	.short	0x0000
        /*0042*/ 	.short	0x0000
        /*0044*/ 	.byte	0x00, 0xf0, 0x11, 0x00


	//----- nvinfo : EIATTR_SPARSE_MMA_MASK
	.align		4
.L_16:
        /*0048*/ 	.byte	0x03, 0x50
        /*004a*/ 	.short	0x0000


	//----- nvinfo : EIATTR_MAXREG_COUNT
	.align		4
        /*004c*/ 	.byte	0x03, 0x1b
        /*004e*/ 	.short	0x00ff


	//----- nvinfo : EIATTR_EXTERNS
	.align		4
        /*0050*/ 	.byte	0x04, 0x0f
        /*0052*/ 	.short	(.L_18 - .L_17)


	//   ....[0]....
	.align		4
.L_17:
        /*0054*/ 	.word	index@(vprintf)


	//----- nvinfo : EIATTR_MERCURY_ISA_VERSION
	.align		4
.L_18:
        /*0058*/ 	.byte	0x03, 0x5f
        /*005a*/ 	.short	0x0101


	//----- nvinfo : EIATTR_VRC_CTA_INIT_COUNT
	.align		4
        /*005c*/ 	.byte	0x02, 0x4a
	.zero		1
	.zero		1


	//----- nvinfo : EIATTR_SYSCALL_OFFSETS
	.align		4
        /*0060*/ 	.byte	0x04, 0x46
        /*0062*/ 	.short	(.L_20 - .L_19)


	//   ....[0]....
.L_19:
        /*0064*/ 	.word	0x00000220


	//----- nvinfo : EIATTR_EXIT_INSTR_OFFSETS
	.align		4
.L_20:
        /*0068*/ 	.byte	0x04, 0x1c
        /*006a*/ 	.short	(.L_22 - .L_21)


	//   ....[0]....
.L_21:
        /*006c*/ 	.word	0x000000c0


	//   ....[1]....
        /*0070*/ 	.word	0x00000180


	//   ....[2]....
        /*0074*/ 	.word	0x00000230


	//----- nvinfo : EIATTR_CRS_STACK_SIZE
	.align		4
.L_22:
        /*0078*/ 	.byte	0x04, 0x1e
        /*007a*/ 	.short	(.L_24 - .L_23)
.L_23:
        /*007c*/ 	.word	0x00000000


	//----- nvinfo : EIATTR_CBANK_PARAM_SIZE
	.align		4
.L_24:
        /*0080*/ 	.byte	0x03, 0x19
        /*0082*/ 	.short	0x0018


	//----- nvinfo : EIATTR_PARAM_CBANK
	.align		4
        /*0084*/ 	.byte	0x04, 0x0a
        /*0086*/ 	.short	(.L_26 - .L_25)
	.align		4
.L_25:
        /*0088*/ 	.word	index@(.nv.constant0._Z5saxpyifPfS_)
        /*008c*/ 	.short	0x0380
        /*008e*/ 	.short	0x0018


	//----- nvinfo : EIATTR_SW_WAR
	.align		4
.L_26:
        /*0090*/ 	.byte	0x04, 0x36
        /*0092*/ 	.short	(.L_28 - .L_27)
.L_27:
        /*0094*/ 	.word	0x00000008
.L_28:


//--------------------- .nv.callgraph             --------------------------
	.section	.nv.callgraph,"",@"SHT_CUDA_CALLGRAPH"
	.align	4
	.sectionentsize	8
	.align		4
        /*0000*/ 	.word	0x00000000
	.align		4
        /*0004*/ 	.word	0xffffffff
	.align		4
        /*0008*/ 	.word	index@(_Z5saxpyifPfS_)
	.align		4
        /*000c*/ 	.word	index@(vprintf)
	.align		4
        /*0010*/ 	.word	0x00000000
	.align		4
        /*0014*/ 	.word	0xfffffffe
	.align		4
        /*0018*/ 	.word	0x00000000
	.align		4
        /*001c*/ 	.word	0xfffffffd
	.align		4
        /*0020*/ 	.word	0x00000000
	.align		4
        /*0024*/ 	.word	0xfffffffc


//--------------------- .nv.constant4             --------------------------
	.section	.nv.constant4,"a",@progbits
	.align	8
	.align		8
.nv.constant4:
        /*0000*/ 	.dword	vprintf
	.align		8
        /*0008*/ 	.dword	$str


//--------------------- .text._Z5saxpyifPfS_      --------------------------
	.section	.text._Z5saxpyifPfS_,"ax",@progbits
	.align	128
        .global         _Z5saxpyifPfS_
        .type           _Z5saxpyifPfS_,@function
        .size           _Z5saxpyifPfS_,(.L_x_2 - _Z5saxpyifPfS_)
        .other          _Z5saxpyifPfS_,@"STO_CUDA_ENTRY STV_DEFAULT"
_Z5saxpyifPfS_:
.text._Z5saxpyifPfS_:
[----:B------:R-:W0:Y:S01]  /*0000*/  LDC R1, c[0x0][0x37c] ;  /* 0x0000df00ff017b82 */ /* 0x000e220000000800 */
[----:B------:R-:W1:Y:S01]  /*0010*/  S2R R11, SR_TID.X ;  /* 0x00000000000b7919 */ /* 0x000e620000002100 */
[----:B------:R-:W2:Y:S06]  /*0020*/  LDCU UR5, c[0x0][0x2fc] ;  /* 0x00005f80ff0577ac */ /* 0x000eac0008000800 */
[----:B------:R-:W1:Y:S01]  /*0030*/  S2UR UR6, SR_CTAID.X ;  /* 0x00000000000679c3 */ /* 0x000e620000002500 */
[----:B0-----:R-:W-:Y:S01]  /*0040*/  VIADD R1, R1, 0xfffffff0 ;  /* 0xfffffff001017836 */ /* 0x001fe20000000000 */
[----:B------:R-:W0:Y:S01]  /*0050*/  LDCU UR7, c[0x0][0x380] ;  /* 0x00007000ff0777ac */ /* 0x000e220008000800 */
[----:B------:R-:W3:Y:S05]  /*0060*/  LDCU UR4, c[0x0][0x2f8] ;  /* 0x00005f00ff0477ac */ /* 0x000eea0008000800 */
[----:B------:R-:W1:Y:S01]  /*0070*/  LDC R0, c[0x0][0x360] ;  /* 0x0000d800ff007b82 */ /* 0x000e620000000800 */
[----:B---3--:R-:W-:-:S05]  /*0080*/  IADD3 R6, P1, PT, R1, UR4, RZ ;  /* 0x0000000401067c10 */ /* 0x008fca000ff3e0ff */
[----:B--2---:R-:W-:Y:S02]  /*0090*/  IMAD.X R7, RZ, RZ, UR5, P1 ;  /* 0x00000005ff077e24 */ /* 0x004fe400088e06ff */
[----:B-1----:R-:W-:-:S05]  /*00a0*/  IMAD R0, R0, UR6, R11 ;  /* 0x0000000600007c24 */ /* 0x002fca000f8e020b */
[----:B0-----:R-:W-:-:S13]  /*00b0*/  ISETP.GE.AND P0, PT, R0, UR7, PT ;  /* 0x0000000700007c0c */ /* 0x001fda000bf06270 */
[----:B------:R-:W-:Y:S05]  /*00c0*/  @P0 EXIT ;  /* 0x000000000000094d */ /* 0x000fea0003800000 */
[----:B------:R-:W0:Y:S01]  /*00d0*/  LDC.64 R4, c[0x0][0x388] ;  /* 0x0000e200ff047b82 */ /* 0x000e220000000a00 */
[----:B------:R-:W1:Y:S01]  /*00e0*/  LDCU.64 UR4, c[0x0][0x358] ;  /* 0x00006b00ff0477ac */ /* 0x000e620008000a00 */
[----:B------:R-:W2:Y:S06]  /*00f0*/  LDCU UR6, c[0x0][0x384] ;  /* 0x00007080ff0677ac */ /* 0x000eac0008000800 */
[----:B------:R-:W3:Y:S01]  /*0100*/  LDC.64 R8, c[0x0][0x390] ;  /* 0x0000e400ff087b82 */ /* 0x000ee20000000a00 */
[----:B0-----:R-:W-:-:S05]  /*0110*/  IMAD.WIDE R4, R0, 0x4, R4 ;  /* 0x0000000400047825 */ /* 0x001fca00078e0204 */
[----:B-1----:R-:W2:Y:S01]  /*0120*/  LDG.E R2, desc[UR4][R4.64] ;  /* 0x0000000404027981 */ /* 0x002ea2000c1e1900 */
[----:B---3--:R-:W-:-:S05]  /*0130*/  IMAD.WIDE R8, R0, 0x4, R8 ;  /* 0x0000000400087825 */ /* 0x008fca00078e0208 */
[----:B------:R-:W2:Y:S01]  /*0140*/  LDG.E R3, desc[UR4][R8.64] ;  /* 0x0000000408037981 */ /* 0x000ea2000c1e1900 */
[----:B------:R-:W-:Y:S01]  /*0150*/  ISETP.NE.AND P0, PT, R11, RZ, PT ;  /* 0x000000ff0b00720c */ /* 0x000fe20003f05270 */
[----:B--2---:R-:W-:-:S05]  /*0160*/  FFMA R2, R2, UR6, R3 ;  /* 0x0000000602027c23 */ /* 0x004fca0008000003 */
[----:B------:R0:W-:Y:S07]  /*0170*/  STG.E desc[UR4][R8.64], R2 ;  /* 0x0000000208007986 */ /* 0x0001ee000c101904 */
[----:B------:R-:W-:Y:S05]  /*0180*/  @P0 EXIT ;  /* 0x000000000000094d */ /* 0x000fea0003800000 */
[----:B0-----:R-:W0:Y:S01]  /*0190*/  F2F.F64.F32 R2, R2 ;  /* 0x0000000200027310 */ /* 0x001e220000201800 */
[----:B------:R-:W-:Y:S01]  /*01a0*/  MOV R8, 0x0 ;  /* 0x0000000000087802 */ /* 0x000fe20000000f00 */
[----:B------:R1:W-:Y:S01]  /*01b0*/  STL [R1], R0 ;  /* 0x0000000001007387 */ /* 0x0003e20000100800 */
[----:B------:R-:W2:Y:S04]  /*01c0*/  LDCU.64 UR4, c[0x4][0x8] ;  /* 0x01000100ff0477ac */ /* 0x000ea80008000a00 */
[----:B------:R-:W3:Y:S01]  /*01d0*/  LDC.64 R8, c[0x4][R8] ;  /* 0x0100000008087b82 */ /* 0x000ee20000000a00 */
[----:B0-----:R1:W-:Y:S01]  /*01e0*/  STL.64 [R1+0x8], R2 ;  /* 0x0000080201007387 */ /* 0x0013e20000100a00 */
[----:B--2---:R-:W-:Y:S02]  /*01f0*/  MOV R4, UR4 ;  /* 0x0000000400047c02 */ /* 0x004fe40008000f00 */
[----:B------:R-:W-:-:S07]  /*0200*/  MOV R5, UR5 ;  /* 0x0000000500057c02 */ /* 0x000fce0008000f00 */
[----:B------:R-:W-:-:S07]  /*0210*/  LEPC R20, `(.L_x_0) ;  /* 0x000000001014794e */ /* 0x000fce0000000000 */
[----:B-1-3--:R-:W-:Y:S05]  /*0220*/  CALL.ABS.NOINC R8 ;  /* 0x0000000008007343 */ /* 0x00afea0003c00000 */
.L_x_0:
[----:B------:R-:W-:Y:S05]  /*0230*/  EXIT ;  /* 0x000000000000794d */ /* 0x000fea0003800000 */
.L_x_1:
[----:B------:R-:W-:-:S00]  /*0240*/  BRA `(.L_x_1) ;  /* 0xfffffffc00fc7947 */ /* 0x000fc0000383ffff */
[----:B------:R-:W-:-:S00]  /*0250*/  NOP ;  /* 0x0000000000007918 */ /* 0x000fc00000000000 */
        /* <DEDUP_REMOVED lines=10> */
.L_x_2:


//--------------------- .nv.global.init           --------------------------
	.section	.nv.global.init,"aw",@progbits
.nv.global.init:
	.type		$str,@object
	.size		$str,(.L_0 - $str)
$str:
        /*0000*/ 	.byte	0x79, 0x5b, 0x25, 0x64, 0x5d, 0x20, 0x3d, 0x20, 0x25, 0x66, 0x0a, 0x00
.L_0:


//--------------------- .nv.shared.reserved.0     --------------------------
	.section	.nv.shared.reserved.0,"aw",@nobits
	.weak		__nv_reservedSMEM_offset_0_alias
	.size		__nv_reservedSMEM_offset_0_alias, 0, 64
	.other		__nv_reservedSMEM_offset_0_alias,@"STO_CUDA_RESERVED_SHARED STV_DEFAULT"
__nv_reservedSMEM_offset_0_alias:
	.zero		0
	.zero		64


//--------------------- .nv.constant0._Z5saxpyifPfS_ --------------------------
	.section	.nv.constant0._Z5saxpyifPfS_,"a",@progbits
	.sectionflags	@""
	.align	4
.nv.constant0._Z5saxpyifPfS_:
	.zero		920


//--------------------- SYMBOLS --------------------------

	.type		.nv.reservedSmem.offset0,@object
	.size		.nv.reservedSmem.offset0,0x4
	.type		vprintf,@function
